//
// Generated by NVIDIA NVVM Compiler
//
// Compiler Build ID: CL-36424714
// Cuda compilation tools, release 13.0, V13.0.88
// Based on NVVM 20.0.0
//

.version 9.0
.target sm_100
.address_size 64

	// .globl	_Z7mysgemmiiiPKfS0_Pf
// _ZZ7mysgemmiiiPKfS0_PfE8A_shared has been demoted
// _ZZ7mysgemmiiiPKfS0_PfE8B_shared has been demoted

.visible .entry _Z7mysgemmiiiPKfS0_Pf(
	.param .u32 _Z7mysgemmiiiPKfS0_Pf_param_0,
	.param .u32 _Z7mysgemmiiiPKfS0_Pf_param_1,
	.param .u32 _Z7mysgemmiiiPKfS0_Pf_param_2,
	.param .u64 .ptr .align 1 _Z7mysgemmiiiPKfS0_Pf_param_3,
	.param .u64 .ptr .align 1 _Z7mysgemmiiiPKfS0_Pf_param_4,
	.param .u64 .ptr .align 1 _Z7mysgemmiiiPKfS0_Pf_param_5
)
{
	.reg .pred 	%p<24>;
	.reg .b32 	%r<96>;
	.reg .b32 	%f<175>;
	.reg .b64 	%rd<28>;
	// demoted variable
	.shared .align 4 .b8 _ZZ7mysgemmiiiPKfS0_PfE8A_shared[1024];
	// demoted variable
	.shared .align 4 .b8 _ZZ7mysgemmiiiPKfS0_PfE8B_shared[1024];
	ld.param.u32 	%r29, [_Z7mysgemmiiiPKfS0_Pf_param_2];
	mov.u32 	%r30, %ctaid.y;
	shl.b32 	%r31, %r30, 4;
	mov.u32 	%r1, %tid.y;
	add.s32 	%r2, %r31, %r1;
	mov.u32 	%r32, %ctaid.x;
	shl.b32 	%r3, %r32, 4;
	mov.u32 	%r4, %tid.x;
	setp.lt.s32 	%p1, %r29, 1;
	mov.f32 	%f174, 0f00000000;
	@%p1 bra 	$L__BB0_7;
	add.s32 	%r5, %r29, 15;
	mul.lo.s32 	%r6, %r29, %r2;
	shl.b32 	%r34, %r1, 6;
	mov.u32 	%r35, _ZZ7mysgemmiiiPKfS0_PfE8A_shared;
	add.s32 	%r7, %r35, %r34;
	setp.lt.u32 	%p2, %r29, 17;
	mov.f32 	%f174, 0f00000000;
	mov.b32 	%r95, 0;
	@%p2 bra 	$L__BB0_5;
	ld.param.u32 	%r84, [_Z7mysgemmiiiPKfS0_Pf_param_1];
	shr.u32 	%r36, %r5, 4;
	and.b32  	%r37, %r36, 134217726;
	neg.s32 	%r94, %r37;
	add.s32 	%r38, %r1, 16;
	mad.lo.s32 	%r39, %r84, %r38, %r4;
	add.s32 	%r92, %r39, %r3;
	mad.lo.s32 	%r40, %r1, %r84, %r4;
	add.s32 	%r91, %r40, %r3;
	add.s32 	%r41, %r4, %r6;
	add.s32 	%r90, %r41, 16;
	mov.f32 	%f174, 0f00000000;
	mov.u32 	%r89, %r4;
	mov.u32 	%r93, %r1;
$L__BB0_3:
	ld.param.u64 	%rd25, [_Z7mysgemmiiiPKfS0_Pf_param_4];
	ld.param.u64 	%rd23, [_Z7mysgemmiiiPKfS0_Pf_param_3];
	ld.param.u32 	%r85, [_Z7mysgemmiiiPKfS0_Pf_param_1];
	ld.param.u32 	%r81, [_Z7mysgemmiiiPKfS0_Pf_param_0];
	add.s32 	%r44, %r3, %r4;
	setp.lt.s32 	%p3, %r44, %r85;
	setp.lt.s32 	%p4, %r2, %r81;
	add.s32 	%r45, %r89, 16;
	setp.lt.u32 	%p5, %r89, %r29;
	and.pred  	%p6, %p4, %p5;
	selp.u32 	%r46, 1, 0, %p6;
	cvt.rn.f32.u32 	%f11, %r46;
	add.s32 	%r47, %r90, -16;
	cvta.to.global.u64 	%rd4, %rd23;
	mul.wide.u32 	%rd5, %r47, 4;
	add.s64 	%rd6, %rd4, %rd5;
	ld.global.f32 	%f12, [%rd6];
	mul.f32 	%f13, %f12, %f11;
	shl.b32 	%r48, %r4, 2;
	add.s32 	%r49, %r7, %r48;
	st.shared.f32 	[%r49], %f13;
	add.s32 	%r50, %r93, 16;
	setp.lt.u32 	%p7, %r93, %r29;
	and.pred  	%p8, %p3, %p7;
	selp.u32 	%r51, 1, 0, %p8;
	cvt.rn.f32.u32 	%f14, %r51;
	cvta.to.global.u64 	%rd7, %rd25;
	mul.wide.u32 	%rd8, %r91, 4;
	add.s64 	%rd9, %rd7, %rd8;
	ld.global.f32 	%f15, [%rd9];
	mul.f32 	%f16, %f15, %f14;
	mov.u32 	%r53, _ZZ7mysgemmiiiPKfS0_PfE8B_shared;
	add.s32 	%r54, %r53, %r48;
	add.s32 	%r55, %r54, %r34;
	st.shared.f32 	[%r55], %f16;
	bar.sync 	0;
	ld.shared.f32 	%f17, [%r7];
	ld.shared.f32 	%f18, [%r54];
	fma.rn.f32 	%f19, %f17, %f18, %f174;
	ld.shared.f32 	%f20, [%r7+4];
	ld.shared.f32 	%f21, [%r54+64];
	fma.rn.f32 	%f22, %f20, %f21, %f19;
	ld.shared.f32 	%f23, [%r7+8];
	ld.shared.f32 	%f24, [%r54+128];
	fma.rn.f32 	%f25, %f23, %f24, %f22;
	ld.shared.f32 	%f26, [%r7+12];
	ld.shared.f32 	%f27, [%r54+192];
	fma.rn.f32 	%f28, %f26, %f27, %f25;
	ld.shared.f32 	%f29, [%r7+16];
	ld.shared.f32 	%f30, [%r54+256];
	fma.rn.f32 	%f31, %f29, %f30, %f28;
	ld.shared.f32 	%f32, [%r7+20];
	ld.shared.f32 	%f33, [%r54+320];
	fma.rn.f32 	%f34, %f32, %f33, %f31;
	ld.shared.f32 	%f35, [%r7+24];
	ld.shared.f32 	%f36, [%r54+384];
	fma.rn.f32 	%f37, %f35, %f36, %f34;
	ld.shared.f32 	%f38, [%r7+28];
	ld.shared.f32 	%f39, [%r54+448];
	fma.rn.f32 	%f40, %f38, %f39, %f37;
	ld.shared.f32 	%f41, [%r7+32];
	ld.shared.f32 	%f42, [%r54+512];
	fma.rn.f32 	%f43, %f41, %f42, %f40;
	ld.shared.f32 	%f44, [%r7+36];
	ld.shared.f32 	%f45, [%r54+576];
	fma.rn.f32 	%f46, %f44, %f45, %f43;
	ld.shared.f32 	%f47, [%r7+40];
	ld.shared.f32 	%f48, [%r54+640];
	fma.rn.f32 	%f49, %f47, %f48, %f46;
	ld.shared.f32 	%f50, [%r7+44];
	ld.shared.f32 	%f51, [%r54+704];
	fma.rn.f32 	%f52, %f50, %f51, %f49;
	ld.shared.f32 	%f53, [%r7+48];
	ld.shared.f32 	%f54, [%r54+768];
	fma.rn.f32 	%f55, %f53, %f54, %f52;
	ld.shared.f32 	%f56, [%r7+52];
	ld.shared.f32 	%f57, [%r54+832];
	fma.rn.f32 	%f58, %f56, %f57, %f55;
	ld.shared.f32 	%f59, [%r7+56];
	ld.shared.f32 	%f60, [%r54+896];
	fma.rn.f32 	%f61, %f59, %f60, %f58;
	ld.shared.f32 	%f62, [%r7+60];
	ld.shared.f32 	%f63, [%r54+960];
	fma.rn.f32 	%f64, %f62, %f63, %f61;
	bar.sync 	0;
	setp.lt.u32 	%p9, %r45, %r29;
	and.pred  	%p10, %p4, %p9;
	selp.u32 	%r56, 1, 0, %p10;
	cvt.rn.f32.u32 	%f65, %r56;
	mul.wide.u32 	%rd10, %r90, 4;
	add.s64 	%rd11, %rd4, %rd10;
	ld.global.f32 	%f66, [%rd11];
	mul.f32 	%f67, %f66, %f65;
	st.shared.f32 	[%r49], %f67;
	setp.lt.u32 	%p11, %r50, %r29;
	and.pred  	%p12, %p3, %p11;
	selp.u32 	%r57, 1, 0, %p12;
	cvt.rn.f32.u32 	%f68, %r57;
	mul.wide.u32 	%rd12, %r92, 4;
	add.s64 	%rd13, %rd7, %rd12;
	ld.global.f32 	%f69, [%rd13];
	mul.f32 	%f70, %f69, %f68;
	st.shared.f32 	[%r55], %f70;
	bar.sync 	0;
	ld.shared.f32 	%f71, [%r7];
	ld.shared.f32 	%f72, [%r54];
	fma.rn.f32 	%f73, %f71, %f72, %f64;
	ld.shared.f32 	%f74, [%r7+4];
	ld.shared.f32 	%f75, [%r54+64];
	fma.rn.f32 	%f76, %f74, %f75, %f73;
	ld.shared.f32 	%f77, [%r7+8];
	ld.shared.f32 	%f78, [%r54+128];
	fma.rn.f32 	%f79, %f77, %f78, %f76;
	ld.shared.f32 	%f80, [%r7+12];
	ld.shared.f32 	%f81, [%r54+192];
	fma.rn.f32 	%f82, %f80, %f81, %f79;
	ld.shared.f32 	%f83, [%r7+16];
	ld.shared.f32 	%f84, [%r54+256];
	fma.rn.f32 	%f85, %f83, %f84, %f82;
	ld.shared.f32 	%f86, [%r7+20];
	ld.shared.f32 	%f87, [%r54+320];
	fma.rn.f32 	%f88, %f86, %f87, %f85;
	ld.shared.f32 	%f89, [%r7+24];
	ld.shared.f32 	%f90, [%r54+384];
	fma.rn.f32 	%f91, %f89, %f90, %f88;
	ld.shared.f32 	%f92, [%r7+28];
	ld.shared.f32 	%f93, [%r54+448];
	fma.rn.f32 	%f94, %f92, %f93, %f91;
	ld.shared.f32 	%f95, [%r7+32];
	ld.shared.f32 	%f96, [%r54+512];
	fma.rn.f32 	%f97, %f95, %f96, %f94;
	ld.shared.f32 	%f98, [%r7+36];
	ld.shared.f32 	%f99, [%r54+576];
	fma.rn.f32 	%f100, %f98, %f99, %f97;
	ld.shared.f32 	%f101, [%r7+40];
	ld.shared.f32 	%f102, [%r54+640];
	fma.rn.f32 	%f103, %f101, %f102, %f100;
	ld.shared.f32 	%f104, [%r7+44];
	ld.shared.f32 	%f105, [%r54+704];
	fma.rn.f32 	%f106, %f104, %f105, %f103;
	ld.shared.f32 	%f107, [%r7+48];
	ld.shared.f32 	%f108, [%r54+768];
	fma.rn.f32 	%f109, %f107, %f108, %f106;
	ld.shared.f32 	%f110, [%r7+52];
	ld.shared.f32 	%f111, [%r54+832];
	fma.rn.f32 	%f112, %f110, %f111, %f109;
	ld.shared.f32 	%f113, [%r7+56];
	ld.shared.f32 	%f114, [%r54+896];
	fma.rn.f32 	%f115, %f113, %f114, %f112;
	ld.shared.f32 	%f116, [%r7+60];
	ld.shared.f32 	%f117, [%r54+960];
	fma.rn.f32 	%f174, %f116, %f117, %f115;
	bar.sync 	0;
	add.s32 	%r94, %r94, 2;
	add.s32 	%r93, %r93, 32;
	shl.b32 	%r58, %r85, 5;
	add.s32 	%r92, %r92, %r58;
	add.s32 	%r91, %r91, %r58;
	add.s32 	%r90, %r90, 32;
	add.s32 	%r89, %r89, 32;
	setp.ne.s32 	%p13, %r94, 0;
	@%p13 bra 	$L__BB0_3;
	and.b32  	%r95, %r5, 2147483616;
$L__BB0_5:
	and.b32  	%r61, %r5, 16;
	setp.eq.s32 	%p14, %r61, 0;
	@%p14 bra 	$L__BB0_7;
	ld.param.u64 	%rd26, [_Z7mysgemmiiiPKfS0_Pf_param_4];
	ld.param.u64 	%rd24, [_Z7mysgemmiiiPKfS0_Pf_param_3];
	ld.param.u32 	%r86, [_Z7mysgemmiiiPKfS0_Pf_param_1];
	ld.param.u32 	%r82, [_Z7mysgemmiiiPKfS0_Pf_param_0];
	add.s32 	%r64, %r3, %r4;
	setp.lt.s32 	%p15, %r64, %r86;
	setp.lt.s32 	%p16, %r2, %r82;
	add.s32 	%r65, %r95, %r4;
	setp.lt.u32 	%p17, %r65, %r29;
	and.pred  	%p18, %p16, %p17;
	selp.u32 	%r66, 1, 0, %p18;
	cvt.rn.f32.u32 	%f118, %r66;
	mad.lo.s32 	%r67, %r29, %r2, %r65;
	cvta.to.global.u64 	%rd14, %rd24;
	mul.wide.u32 	%rd15, %r67, 4;
	add.s64 	%rd16, %rd14, %rd15;
	ld.global.f32 	%f119, [%rd16];
	mul.f32 	%f120, %f119, %f118;
	shl.b32 	%r68, %r4, 2;
	add.s32 	%r69, %r7, %r68;
	st.shared.f32 	[%r69], %f120;
	add.s32 	%r70, %r95, %r1;
	setp.lt.u32 	%p19, %r70, %r29;
	and.pred  	%p20, %p15, %p19;
	selp.u32 	%r71, 1, 0, %p20;
	cvt.rn.f32.u32 	%f121, %r71;
	mad.lo.s32 	%r72, %r70, %r86, %r64;
	cvta.to.global.u64 	%rd17, %rd26;
	mul.wide.u32 	%rd18, %r72, 4;
	add.s64 	%rd19, %rd17, %rd18;
	ld.global.f32 	%f122, [%rd19];
	mul.f32 	%f123, %f122, %f121;
	mov.u32 	%r74, _ZZ7mysgemmiiiPKfS0_PfE8B_shared;
	add.s32 	%r75, %r74, %r68;
	add.s32 	%r76, %r75, %r34;
	st.shared.f32 	[%r76], %f123;
	bar.sync 	0;
	ld.shared.f32 	%f124, [%r7];
	ld.shared.f32 	%f125, [%r75];
	fma.rn.f32 	%f126, %f124, %f125, %f174;
	ld.shared.f32 	%f127, [%r7+4];
	ld.shared.f32 	%f128, [%r75+64];
	fma.rn.f32 	%f129, %f127, %f128, %f126;
	ld.shared.f32 	%f130, [%r7+8];
	ld.shared.f32 	%f131, [%r75+128];
	fma.rn.f32 	%f132, %f130, %f131, %f129;
	ld.shared.f32 	%f133, [%r7+12];
	ld.shared.f32 	%f134, [%r75+192];
	fma.rn.f32 	%f135, %f133, %f134, %f132;
	ld.shared.f32 	%f136, [%r7+16];
	ld.shared.f32 	%f137, [%r75+256];
	fma.rn.f32 	%f138, %f136, %f137, %f135;
	ld.shared.f32 	%f139, [%r7+20];
	ld.shared.f32 	%f140, [%r75+320];
	fma.rn.f32 	%f141, %f139, %f140, %f138;
	ld.shared.f32 	%f142, [%r7+24];
	ld.shared.f32 	%f143, [%r75+384];
	fma.rn.f32 	%f144, %f142, %f143, %f141;
	ld.shared.f32 	%f145, [%r7+28];
	ld.shared.f32 	%f146, [%r75+448];
	fma.rn.f32 	%f147, %f145, %f146, %f144;
	ld.shared.f32 	%f148, [%r7+32];
	ld.shared.f32 	%f149, [%r75+512];
	fma.rn.f32 	%f150, %f148, %f149, %f147;
	ld.shared.f32 	%f151, [%r7+36];
	ld.shared.f32 	%f152, [%r75+576];
	fma.rn.f32 	%f153, %f151, %f152, %f150;
	ld.shared.f32 	%f154, [%r7+40];
	ld.shared.f32 	%f155, [%r75+640];
	fma.rn.f32 	%f156, %f154, %f155, %f153;
	ld.shared.f32 	%f157, [%r7+44];
	ld.shared.f32 	%f158, [%r75+704];
	fma.rn.f32 	%f159, %f157, %f158, %f156;
	ld.shared.f32 	%f160, [%r7+48];
	ld.shared.f32 	%f161, [%r75+768];
	fma.rn.f32 	%f162, %f160, %f161, %f159;
	ld.shared.f32 	%f163, [%r7+52];
	ld.shared.f32 	%f164, [%r75+832];
	fma.rn.f32 	%f165, %f163, %f164, %f162;
	ld.shared.f32 	%f166, [%r7+56];
	ld.shared.f32 	%f167, [%r75+896];
	fma.rn.f32 	%f168, %f166, %f167, %f165;
	ld.shared.f32 	%f169, [%r7+60];
	ld.shared.f32 	%f170, [%r75+960];
	fma.rn.f32 	%f174, %f169, %f170, %f168;
	bar.sync 	0;
$L__BB0_7:
	ld.param.u32 	%r87, [_Z7mysgemmiiiPKfS0_Pf_param_1];
	ld.param.u32 	%r83, [_Z7mysgemmiiiPKfS0_Pf_param_0];
	setp.ge.s32 	%p21, %r2, %r83;
	mov.u32 	%r79, %tid.x;
	add.s32 	%r26, %r3, %r79;
	setp.ge.s32 	%p22, %r26, %r87;
	or.pred  	%p23, %p21, %p22;
	@%p23 bra 	$L__BB0_9;
	ld.param.u64 	%rd27, [_Z7mysgemmiiiPKfS0_Pf_param_5];
	ld.param.u32 	%r88, [_Z7mysgemmiiiPKfS0_Pf_param_1];
	mad.lo.s32 	%r80, %r88, %r2, %r26;
	cvta.to.global.u64 	%rd20, %rd27;
	mul.wide.s32 	%rd21, %r80, 4;
	add.s64 	%rd22, %rd20, %rd21;
	st.global.f32 	[%rd22], %f174;
$L__BB0_9:
	ret;

}


// ===== COMPILED SASS (sm_100) =====

	.target	sm_100

	.elftype	@"ET_EXEC"


//--------------------- .note.nv.tkinfo           --------------------------
	.section	.note.nv.tkinfo,"",@"SHT_NOTE"
	.sectionflags	@"SHF_NOTE_NV_TKINFO"
	.tkinfo
        /*0018*/ 	.word	0x00000002
        /*0030*/ 	.string	""
        /*0030*/ 	.string	"ptxas"
        /*0030*/ 	.string	"Cuda compilation tools, release 13.0, V13.0.88"
        /*0030*/ 	.string	"Build cuda_13.0.r13.0/compiler.36424714_0"
        /*0030*/ 	.string	"-arch sm_100 -m 64 "



//--------------------- .note.nv.cuinfo           --------------------------
	.section	.note.nv.cuinfo,"",@"SHT_NOTE"
	.sectionflags	@"SHF_NOTE_NV_CUINFO"
        /*0018*/ 	.short	0x0002
        /*001a*/ 	.short	0x0064
        /*001c*/ 	.short	0x0082
	.zero		2


//--------------------- .nv.info                  --------------------------
	.section	.nv.info,"",@"SHT_CUDA_INFO"
	.align	4


	//----- nvinfo : EIATTR_REGCOUNT
	.align		4
        /*0000*/ 	.byte	0x04, 0x2f
        /*0002*/ 	.short	(.L_1 - .L_0)
	.align		4
.L_0:
        /*0004*/ 	.word	index@(_Z7mysgemmiiiPKfS0_Pf)
        /*0008*/ 	.word	0x00000020


	//----- nvinfo : EIATTR_FRAME_SIZE
	.align		4
.L_1:
        /*000c*/ 	.byte	0x04, 0x11
        /*000e*/ 	.short	(.L_3 - .L_2)
	.align		4
.L_2:
        /*0010*/ 	.word	index@(_Z7mysgemmiiiPKfS0_Pf)
        /*0014*/ 	.word	0x00000000


	//----- nvinfo : EIATTR_MIN_STACK_SIZE
	.align		4
.L_3:
        /*0018*/ 	.byte	0x04, 0x12
        /*001a*/ 	.short	(.L_5 - .L_4)
	.align		4
.L_4:
        /*001c*/ 	.word	index@(_Z7mysgemmiiiPKfS0_Pf)
        /*0020*/ 	.word	0x00000000
.L_5:


//--------------------- .nv.compat                --------------------------
	.section	.nv.compat,"",@"SHT_CUDA_COMPAT_INFO"
	.align	4
        /*0000*/ 	.byte	0x02, 0x09, 0x00, 0x00, 0x02, 0x02, 0x01, 0x00, 0x02, 0x05, 0x05, 0x00, 0x03, 0x07, 0x01, 0x01
        /*0010*/ 	.byte	0x02, 0x03, 0x00, 0x00, 0x02, 0x06, 0x01, 0x00, 0x04, 0x0b, 0x08, 0x00, 0x09, 0x00, 0x00, 0x00
        /*0020*/ 	.byte	0x00, 0x00, 0x00, 0x00


//--------------------- .nv.info._Z7mysgemmiiiPKfS0_Pf --------------------------
	.section	.nv.info._Z7mysgemmiiiPKfS0_Pf,"",@"SHT_CUDA_INFO"
	.sectionflags	@""
	.align	4


	//----- nvinfo : EIATTR_CUDA_API_VERSION
	.align		4
        /*0000*/ 	.byte	0x04, 0x37
        /*0002*/ 	.short	(.L_7 - .L_6)
.L_6:
        /*0004*/ 	.word	0x00000082


	//----- nvinfo : EIATTR_KPARAM_INFO
	.align		4
.L_7:
        /*0008*/ 	.byte	0x04, 0x17
        /*000a*/ 	.short	(.L_9 - .L_8)
.L_8:
        /*000c*/ 	.word	0x00000000
        /*0010*/ 	.short	0x0005
        /*0012*/ 	.short	0x0020
        /*0014*/ 	.byte	0x00, 0xf5, 0x21, 0x00


	//----- nvinfo : EIATTR_KPARAM_INFO
	.align		4
.L_9:
        /*0018*/ 	.byte	0x04, 0x17
        /*001a*/ 	.short	(.L_11 - .L_10)
.L_10:
        /*001c*/ 	.word	0x00000000
        /*0020*/ 	.short	0x0004
        /*0022*/ 	.short	0x0018
        /*0024*/ 	.byte	0x00, 0xf5, 0x21, 0x00


	//----- nvinfo : EIATTR_KPARAM_INFO
	.align		4
.L_11:
        /*0028*/ 	.byte	0x04, 0x17
        /*002a*/ 	.short	(.L_13 - .L_12)
.L_12:
        /*002c*/ 	.word	0x00000000
        /*0030*/ 	.short	0x0003
        /*0032*/ 	.short	0x0010
        /*0034*/ 	.byte	0x00, 0xf5, 0x21, 0x00


	//----- nvinfo : EIATTR_KPARAM_INFO
	.align		4
.L_13:
        /*0038*/ 	.byte	0x04, 0x17
        /*003a*/ 	.short	(.L_15 - .L_14)
.L_14:
        /*003c*/ 	.word	0x00000000
        /*0040*/ 	.short	0x0002
        /*0042*/ 	.short	0x0008
        /*0044*/ 	.byte	0x00, 0xf0, 0x11, 0x00


	//----- nvinfo : EIATTR_KPARAM_INFO
	.align		4
.L_15:
        /*0048*/ 	.byte	0x04, 0x17
        /*004a*/ 	.short	(.L_17 - .L_16)
.L_16:
        /*004c*/ 	.word	0x00000000
        /*0050*/ 	.short	0x0001
        /*0052*/ 	.short	0x0004
        /*0054*/ 	.byte	0x00, 0xf0, 0x11, 0x00


	//----- nvinfo : EIATTR_KPARAM_INFO
	.align		4
.L_17:
        /*0058*/ 	.byte	0x04, 0x17
        /*005a*/ 	.short	(.L_19 - .L_18)
.L_18:
        /*005c*/ 	.word	0x00000000
        /*0060*/ 	.short	0x0000
        /*0062*/ 	.short	0x0000
        /*0064*/ 	.byte	0x00, 0xf0, 0x11, 0x00


	//----- nvinfo : EIATTR_SPARSE_MMA_MASK
	.align		4
.L_19:
        /*0068*/ 	.byte	0x03, 0x50
        /*006a*/ 	.short	0x0000


	//----- nvinfo : EIATTR_MAXREG_COUNT
	.align		4
        /*006c*/ 	.byte	0x03, 0x1b
        /*006e*/ 	.short	0x00ff


	//----- nvinfo : EIATTR_NUM_BARRIERS
	.align		4
        /*0070*/ 	.byte	0x02, 0x4c
        /*0072*/ 	.byte	0x01
	.zero		1


	//----- nvinfo : EIATTR_MERCURY_ISA_VERSION
	.align		4
        /*0074*/ 	.byte	0x03, 0x5f
        /*0076*/ 	.short	0x0101


	//----- nvinfo : EIATTR_VRC_CTA_INIT_COUNT
	.align		4
        /*0078*/ 	.byte	0x02, 0x4a
	.zero		1
	.zero		1


	//----- nvinfo : EIATTR_EXIT_INSTR_OFFSETS
	.align		4
        /*007c*/ 	.byte	0x04, 0x1c
        /*007e*/ 	.short	(.L_21 - .L_20)


	//   ....[0]....
.L_20:
        /*0080*/ 	.word	0x00000ed0


	//   ....[1]....
        /*0084*/ 	.word	0x00000f20


	//----- nvinfo : EIATTR_CBANK_PARAM_SIZE
	.align		4
.L_21:
        /*0088*/ 	.byte	0x03, 0x19
        /*008a*/ 	.short	0x0028


	//----- nvinfo : EIATTR_PARAM_CBANK
	.align		4
        /*008c*/ 	.byte	0x04, 0x0a
        /*008e*/ 	.short	(.L_23 - .L_22)
	.align		4
.L_22:
        /*0090*/ 	.word	index@(.nv.constant0._Z7mysgemmiiiPKfS0_Pf)
        /*0094*/ 	.short	0x0380
        /*0096*/ 	.short	0x0028


	//----- nvinfo : EIATTR_SW_WAR
	.align		4
.L_23:
        /*0098*/ 	.byte	0x04, 0x36
        /*009a*/ 	.short	(.L_25 - .L_24)
.L_24:
        /*009c*/ 	.word	0x00000008
.L_25:


//--------------------- .nv.callgraph             --------------------------
	.section	.nv.callgraph,"",@"SHT_CUDA_CALLGRAPH"
	.align	4
	.sectionentsize	8
	.align		4
        /*0000*/ 	.word	0x00000000
	.align		4
        /*0004*/ 	.word	0xffffffff
	.align		4
        /*0008*/ 	.word	0x00000000
	.align		4
        /*000c*/ 	.word	0xfffffffe
	.align		4
        /*0010*/ 	.word	0x00000000
	.align		4
        /*0014*/ 	.word	0xfffffffd
	.align		4
        /*0018*/ 	.word	0x00000000
	.align		4
        /*001c*/ 	.word	0xfffffffc


//--------------------- .text._Z7mysgemmiiiPKfS0_Pf --------------------------
	.section	.text._Z7mysgemmiiiPKfS0_Pf,"ax",@progbits
	.align	128
        .global         _Z7mysgemmiiiPKfS0_Pf
        .type           _Z7mysgemmiiiPKfS0_Pf,@function
        .size           _Z7mysgemmiiiPKfS0_Pf,(.L_x_4 - _Z7mysgemmiiiPKfS0_Pf)
        .other          _Z7mysgemmiiiPKfS0_Pf,@"STO_CUDA_ENTRY STV_DEFAULT"
_Z7mysgemmiiiPKfS0_Pf:
.text._Z7mysgemmiiiPKfS0_Pf:
[----:B------:R-:W-:Y:S01]  /*0000*/  LDC R1, c[0x0][0x37c] ;  /* 0x0000df00ff017b82 */ /* 0x000fe20000000800 */
[----:B------:R-:W0:Y:S01]  /*0010*/  S2R R7, SR_CTAID.Y ;  /* 0x0000000000077919 */ /* 0x000e220000002600 */
[----:B------:R-:W1:Y:S01]  /*0020*/  LDCU UR10, c[0x0][0x388] ;  /* 0x00007100ff0a77ac */ /* 0x000e620008000800 */
[----:B------:R-:W-:Y:S01]  /*0030*/  HFMA2 R15, -RZ, RZ, 0, 0 ;  /* 0x00000000ff0f7431 */ /* 0x000fe200000001ff */
[----:B------:R-:W0:Y:S01]  /*0040*/  S2R R0, SR_TID.Y ;  /* 0x0000000000007919 */ /* 0x000e220000002200 */
[----:B------:R-:W2:Y:S01]  /*0050*/  LDCU.64 UR8, c[0x0][0x358] ;  /* 0x00006b00ff0877ac */ /* 0x000ea20008000a00 */
[----:B------:R-:W3:Y:S01]  /*0060*/  S2R R2, SR_CTAID.X ;  /* 0x0000000000027919 */ /* 0x000ee20000002500 */
[----:B-1----:R-:W-:Y:S01]  /*0070*/  UISETP.GE.AND UP0, UPT, UR10, 0x1, UPT ;  /* 0x000000010a00788c */ /* 0x002fe2000bf06270 */
[----:B0-----:R-:W-:-:S08]  /*0080*/  LEA R7, R7, R0, 0x4 ;  /* 0x0000000007077211 */ /* 0x001fd000078e20ff */
[----:B--2---:R-:W-:Y:S05]  /*0090*/  BRA.U !UP0, `(.L_x_0) ;  /* 0x0000000d08787547 */ /* 0x004fea000b800000 */
[----:B------:R-:W0:Y:S01]  /*00a0*/  S2UR UR7, SR_CgaCtaId ;  /* 0x00000000000779c3 */ /* 0x000e220000008800 */
[----:B------:R-:W1:Y:S01]  /*00b0*/  S2R R3, SR_TID.X ;  /* 0x0000000000037919 */ /* 0x000e620000002100 */
[----:B------:R-:W-:Y:S01]  /*00c0*/  UISETP.GE.U32.AND UP0, UPT, UR10, 0x11, UPT ;  /* 0x000000110a00788c */ /* 0x000fe2000bf06070 */
[----:B------:R-:W-:Y:S01]  /*00d0*/  MOV R15, RZ ;  /* 0x000000ff000f7202 */ /* 0x000fe20000000f00 */
[----:B------:R-:W-:Y:S01]  /*00e0*/  UMOV UR6, 0x400 ;  /* 0x0000040000067882 */ /* 0x000fe20000000000 */
[----:B------:R-:W-:Y:S02]  /*00f0*/  UIADD3 UR5, UPT, UPT, UR10, 0xf, URZ ;  /* 0x0000000f0a057890 */ /* 0x000fe4000fffe0ff */
[----:B0-----:R-:W-:-:S06]  /*0100*/  ULEA UR4, UR7, UR6, 0x18 ;  /* 0x0000000607047291 */ /* 0x001fcc000f8ec0ff */
[----:B------:R-:W-:Y:S01]  /*0110*/  LEA R6, R0, UR4, 0x6 ;  /* 0x0000000400067c11 */ /* 0x000fe2000f8e30ff */
[----:B------:R-:W-:Y:S01]  /*0120*/  UMOV UR4, URZ ;  /* 0x000000ff00047c82 */ /* 0x000fe20008000000 */
[----:B------:R-:W-:Y:S05]  /*0130*/  BRA.U !UP0, `(.L_x_1) ;  /* 0x0000000908347547 */ /* 0x000fea000b800000 */
[----:B------:R-:W0:Y:S01]  /*0140*/  LDC.64 R4, c[0x0][0x380] ;  /* 0x0000e000ff047b82 */ /* 0x000e220000000a00 */
[----:B------:R-:W-:Y:S01]  /*0150*/  UIADD3 UR6, UPT, UPT, UR6, 0x400, URZ ;  /* 0x0000040006067890 */ /* 0x000fe2000fffe0ff */
[----:B-1----:R-:W-:Y:S01]  /*0160*/  IMAD R20, R7, UR10, R3 ;  /* 0x0000000a07147c24 */ /* 0x002fe2000f8e0203 */
[----:B------:R-:W-:Y:S01]  /*0170*/  USHF.R.U32.HI UR5, URZ, 0x4, UR5 ;  /* 0x00000004ff057899 */ /* 0x000fe20008011605 */
[-C--:B---3--:R-:W-:Y:S01]  /*0180*/  LEA R8, R2, R3.reuse, 0x4 ;  /* 0x0000000302087211 */ /* 0x088fe200078e20ff */
[----:B------:R-:W-:Y:S01]  /*0190*/  ULEA UR6, UR7, UR6, 0x18 ;  /* 0x0000000607067291 */ /* 0x000fe2000f8ec0ff */
[----:B------:R-:W-:Y:S01]  /*01a0*/  MOV R15, RZ ;  /* 0x000000ff000f7202 */ /* 0x000fe20000000f00 */
[----:B------:R-:W-:Y:S01]  /*01b0*/  ULOP3.LUT UR5, UR5, 0x7fffffe, URZ, 0xc0, !UPT ;  /* 0x07fffffe05057892 */ /* 0x000fe2000f8ec0ff */
[----:B------:R-:W-:Y:S02]  /*01c0*/  MOV R19, R3 ;  /* 0x0000000300137202 */ /* 0x000fe40000000f00 */
[----:B------:R-:W-:Y:S01]  /*01d0*/  MOV R18, R0 ;  /* 0x0000000000127202 */ /* 0x000fe20000000f00 */
[----:B------:R-:W-:Y:S01]  /*01e0*/  UIADD3 UR5, UPT, UPT, -UR5, URZ, URZ ;  /* 0x000000ff05057290 */ /* 0x000fe2000fffe1ff */
[----:B------:R-:W-:-:S02]  /*01f0*/  LEA R17, R3, UR6, 0x2 ;  /* 0x0000000603117c11 */ /* 0x000fc4000f8e10ff */
[----:B------:R-:W-:Y:S02]  /*0200*/  LEA R16, R3, R6, 0x2 ;  /* 0x0000000603107211 */ /* 0x000fe400078e10ff */
[----:B------:R-:W-:Y:S02]  /*0210*/  IADD3 R20, PT, PT, R20, 0x10, RZ ;  /* 0x0000001014147810 */ /* 0x000fe40007ffe0ff */
[----:B0-----:R-:W-:Y:S01]  /*0220*/  ISETP.GE.AND P0, PT, R7, R4, PT ;  /* 0x000000040700720c */ /* 0x001fe20003f06270 */
[CCC-:B------:R-:W-:Y:S01]  /*0230*/  IMAD R11, R0.reuse, R5.reuse, R3.reuse ;  /* 0x00000005000b7224 */ /* 0x1c0fe200078e0203 */
[----:B------:R-:W-:Y:S02]  /*0240*/  IADD3 R4, PT, PT, R0, 0x10, RZ ;  /* 0x0000001000047810 */ /* 0x000fe40007ffe0ff */
[----:B------:R-:W-:Y:S02]  /*0250*/  ISETP.GE.AND P1, PT, R8, R5, PT ;  /* 0x000000050800720c */ /* 0x000fe40003f26270 */
[----:B------:R-:W-:Y:S01]  /*0260*/  LEA R22, R2, R11, 0x4 ;  /* 0x0000000b02167211 */ /* 0x000fe200078e20ff */
[----:B------:R-:W-:Y:S01]  /*0270*/  IMAD R9, R4, R5, R3 ;  /* 0x0000000504097224 */ /* 0x000fe200078e0203 */
[----:B------:R-:W-:-:S04]  /*0280*/  LEA R4, R0, R17, 0x6 ;  /* 0x0000001100047211 */ /* 0x000fc800078e30ff */
[----:B------:R-:W-:-:S07]  /*0290*/  LEA R24, R2, R9, 0x4 ;  /* 0x0000000902187211 */ /* 0x000fce00078e20ff */
.L_x_2:
[----:B------:R-:W0:Y:S01]  /*02a0*/  LDC.64 R28, c[0x0][0x390] ;  /* 0x0000e400ff1c7b82 */ /* 0x000e220000000a00 */
[----:B------:R-:W-:-:S07]  /*02b0*/  IADD3 R11, PT, PT, R20, -0x10, RZ ;  /* 0xfffffff0140b7810 */ /* 0x000fce0007ffe0ff */
[----:B------:R-:W1:Y:S01]  /*02c0*/  LDC.64 R26, c[0x0][0x398] ;  /* 0x0000e600ff1a7b82 */ /* 0x000e620000000a00 */
[----:B0-----:R-:W-:-:S06]  /*02d0*/  IMAD.WIDE.U32 R10, R11, 0x4, R28 ;  /* 0x000000040b0a7825 */ /* 0x001fcc00078e001c */
[----:B------:R-:W2:Y:S01]  /*02e0*/  LDG.E R11, desc[UR8][R10.64] ;  /* 0x000000080a0b7981 */ /* 0x000ea2000c1e1900 */
[----:B-1----:R-:W-:-:S06]  /*02f0*/  IMAD.WIDE.U32 R8, R22, 0x4, R26 ;  /* 0x0000000416087825 */ /* 0x002fcc00078e001a */
[----:B------:R-:W3:Y:S01]  /*0300*/  LDG.E R8, desc[UR8][R8.64] ;  /* 0x0000000808087981 */ /* 0x000ee2000c1e1900 */
[----:B------:R-:W-:Y:S02]  /*0310*/  ISETP.LT.U32.AND P2, PT, R19, UR10, !P0 ;  /* 0x0000000a13007c0c */ /* 0x000fe4000c741070 */
[----:B------:R-:W-:Y:S02]  /*0320*/  ISETP.LT.U32.AND P3, PT, R18, UR10, !P1 ;  /* 0x0000000a12007c0c */ /* 0x000fe4000cf61070 */
[----:B------:R-:W-:Y:S02]  /*0330*/  SEL R12, RZ, 0x1, !P2 ;  /* 0x00000001ff0c7807 */ /* 0x000fe40005000000 */
[----:B------:R-:W-:Y:S02]  /*0340*/  SEL R13, RZ, 0x1, !P3 ;  /* 0x00000001ff0d7807 */ /* 0x000fe40005800000 */
[----:B------:R-:W-:Y:S02]  /*0350*/  I2FP.F32.U32 R12, R12 ;  /* 0x0000000c000c7245 */ /* 0x000fe40000201000 */
[----:B------:R-:W-:Y:S01]  /*0360*/  I2FP.F32.U32 R13, R13 ;  /* 0x0000000d000d7245 */ /* 0x000fe20000201000 */
[----:B------:R-:W-:-:S04]  /*0370*/  IMAD.WIDE.U32 R28, R20, 0x4, R28 ;  /* 0x00000004141c7825 */ /* 0x000fc800078e001c */
[----:B------:R-:W-:-:S04]  /*0380*/  IMAD.WIDE.U32 R26, R24, 0x4, R26 ;  /* 0x00000004181a7825 */ /* 0x000fc800078e001a */
[----:B--2---:R-:W-:Y:S01]  /*0390*/  FMUL R21, R12, R11 ;  /* 0x0000000b0c157220 */ /* 0x004fe20000400000 */
[----:B---3--:R-:W-:-:S04]  /*03a0*/  FMUL R23, R13, R8 ;  /* 0x000000080d177220 */ /* 0x008fc80000400000 */
[----:B------:R-:W-:Y:S04]  /*03b0*/  STS [R16], R21 ;  /* 0x0000001510007388 */ /* 0x000fe80000000800 */
[----:B------:R-:W-:Y:S01]  /*03c0*/  STS [R4], R23 ;  /* 0x0000001704007388 */ /* 0x000fe20000000800 */
[----:B------:R-:W-:Y:S06]  /*03d0*/  BAR.SYNC.DEFER_BLOCKING 0x0 ;  /* 0x0000000000007b1d */ /* 0x000fec0000010000 */
[----:B------:R-:W-:Y:S04]  /*03e0*/  LDS R12, [R17] ;  /* 0x00000000110c7984 */ /* 0x000fe80000000800 */
[----:B------:R-:W0:Y:S04]  /*03f0*/  LDS.128 R8, [R6] ;  /* 0x0000000006087984 */ /* 0x000e280000000c00 */
[----:B------:R-:W1:Y:S04]  /*0400*/  LDS R25, [R17+0x40] ;  /* 0x0000400011197984 */ /* 0x000e680000000800 */
[----:B------:R-:W2:Y:S01]  /*0410*/  LDS R13, [R17+0x80] ;  /* 0x00008000110d7984 */ /* 0x000ea20000000800 */
[----:B0-----:R-:W-:-:S03]  /*0420*/  FFMA R12, R8, R12, R15 ;  /* 0x0000000c080c7223 */ /* 0x001fc6000000000f */
[----:B------:R-:W0:Y:S01]  /*0430*/  LDS R8, [R17+0xc0] ;  /* 0x0000c00011087984 */ /* 0x000e220000000800 */
[----:B-1----:R-:W-:-:S03]  /*0440*/  FFMA R12, R25, R9, R12 ;  /* 0x00000009190c7223 */ /* 0x002fc6000000000c */
[----:B------:R-:W-:Y:S01]  /*0450*/  LDS R9, [R17+0x100] ;  /* 0x0001000011097984 */ /* 0x000fe20000000800 */
[----:B--2---:R-:W-:-:S03]  /*0460*/  FFMA R21, R13, R10, R12 ;  /* 0x0000000a0d157223 */ /* 0x004fc6000000000c */
[----:B------:R-:W1:Y:S01]  /*0470*/  LDS.128 R12, [R6+0x10] ;  /* 0x00001000060c7984 */ /* 0x000e620000000c00 */
[----:B0-----:R-:W-:-:S03]  /*0480*/  FFMA R11, R8, R11, R21 ;  /* 0x0000000b080b7223 */ /* 0x001fc60000000015 */
[----:B------:R-:W0:Y:S04]  /*0490*/  LDS R21, [R17+0x140] ;  /* 0x0001400011157984 */ /* 0x000e280000000800 */
[----:B------:R-:W2:Y:S01]  /*04a0*/  LDS R8, [R17+0x180] ;  /* 0x0001800011087984 */ /* 0x000ea20000000800 */
[----:B-1----:R-:W-:-:S03]  /*04b0*/  FFMA R12, R12, R9, R11 ;  /* 0x000000090c0c7223 */ /* 0x002fc6000000000b */
[----:B------:R-:W1:Y:S01]  /*04c0*/  LDS R9, [R17+0x1c0] ;  /* 0x0001c00011097984 */ /* 0x000e620000000800 */
[----:B0-----:R-:W-:-:S03]  /*04d0*/  FFMA R13, R21, R13, R12 ;  /* 0x0000000d150d7223 */ /* 0x001fc6000000000c */
[----:B------:R-:W-:Y:S01]  /*04e0*/  LDS R12, [R17+0x200] ;  /* 0x00020000110c7984 */ /* 0x000fe20000000800 */
[----:B--2---:R-:W-:-:S03]  /*04f0*/  FFMA R8, R8, R14, R13 ;  /* 0x0000000e08087223 */ /* 0x004fc6000000000d */
[----:B------:R-:W-:Y:S01]  /*0500*/  LDS R21, [R17+0x240] ;  /* 0x0002400011157984 */ /* 0x000fe20000000800 */
[----:B-1----:R-:W-:-:S03]  /*0510*/  FFMA R15, R9, R15, R8 ;  /* 0x0000000f090f7223 */ /* 0x002fc60000000008 */
[----:B------:R-:W0:Y:S04]  /*0520*/  LDS.128 R8, [R6+0x20] ;  /* 0x0000200006087984 */ /* 0x000e280000000c00 */
[----:B------:R-:W1:Y:S01]  /*0530*/  LDS R13, [R17+0x280] ;  /* 0x00028000110d7984 */ /* 0x000e620000000800 */
[----:B0-----:R-:W-:-:S04]  /*0540*/  FFMA R8, R8, R12, R15 ;  /* 0x0000000c08087223 */ /* 0x001fc8000000000f */
[----:B------:R-:W-:Y:S02]  /*0550*/  FFMA R8, R21, R9, R8 ;  /* 0x0000000915087223 */ /* 0x000fe40000000008 */
[----:B------:R-:W0:Y:S02]  /*0560*/  LDS R21, [R17+0x2c0] ;  /* 0x0002c00011157984 */ /* 0x000e240000000800 */
[----:B-1----:R-:W-:Y:S02]  /*0570*/  FFMA R8, R13, R10, R8 ;  /* 0x0000000a0d087223 */ /* 0x002fe40000000008 */
[----:B------:R-:W-:Y:S04]  /*0580*/  LDS R9, [R17+0x300] ;  /* 0x0003000011097984 */ /* 0x000fe80000000800 */
[----:B------:R-:W1:Y:S01]  /*0590*/  LDS.128 R12, [R6+0x30] ;  /* 0x00003000060c7984 */ /* 0x000e620000000c00 */
[----:B0-----:R-:W-:-:S03]  /*05a0*/  FFMA R11, R21, R11, R8 ;  /* 0x0000000b150b7223 */ /* 0x001fc60000000008 */
[----:B------:R-:W-:Y:S01]  /*05b0*/  LDS R21, [R17+0x380] ;  /* 0x0003800011157984 */ /* 0x000fe20000000800 */
[----:B-1----:R-:W-:-:S03]  /*05c0*/  FFMA R8, R12, R9, R11 ;  /* 0x000000090c087223 */ /* 0x002fc6000000000b */
[----:B------:R-:W0:Y:S04]  /*05d0*/  LDS R9, [R17+0x340] ;  /* 0x0003400011097984 */ /* 0x000e280000000800 */
[----:B------:R-:W1:Y:S01]  /*05e0*/  LDS R12, [R17+0x3c0] ;  /* 0x0003c000110c7984 */ /* 0x000e620000000800 */
[----:B------:R-:W-:Y:S06]  /*05f0*/  BAR.SYNC.DEFER_BLOCKING 0x0 ;  /* 0x0000000000007b1d */ /* 0x000fec0000010000 */
[----:B------:R-:W2:Y:S04]  /*0600*/  LDG.E R28, desc[UR8][R28.64] ;  /* 0x000000081c1c7981 */ /* 0x000ea8000c1e1900 */
[----:B------:R-:W3:Y:S01]  /*0610*/  LDG.E R26, desc[UR8][R26.64] ;  /* 0x000000081a1a7981 */ /* 0x000ee2000c1e1900 */
[----:B------:R-:W-:-:S02]  /*0620*/  IADD3 R10, PT, PT, R19, 0x10, RZ ;  /* 0x00000010130a7810 */ /* 0x000fc40007ffe0ff */
[----:B------:R-:W-:Y:S02]  /*0630*/  IADD3 R11, PT, PT, R18, 0x10, RZ ;  /* 0x00000010120b7810 */ /* 0x000fe40007ffe0ff */
[----:B------:R-:W-:Y:S02]  /*0640*/  ISETP.LT.U32.AND P2, PT, R10, UR10, !P0 ;  /* 0x0000000a0a007c0c */ /* 0x000fe4000c741070 */
[----:B------:R-:W-:Y:S02]  /*0650*/  ISETP.LT.U32.AND P3, PT, R11, UR10, !P1 ;  /* 0x0000000a0b007c0c */ /* 0x000fe4000cf61070 */
[----:B------:R-:W-:Y:S02]  /*0660*/  SEL R10, RZ, 0x1, !P2 ;  /* 0x00000001ff0a7807 */ /* 0x000fe40005000000 */
[----:B------:R-:W-:Y:S02]  /*0670*/  SEL R23, RZ, 0x1, !P3 ;  /* 0x00000001ff177807 */ /* 0x000fe40005800000 */
[----:B------:R-:W-:-:S02]  /*0680*/  I2FP.F32.U32 R11, R10 ;  /* 0x0000000a000b7245 */ /* 0x000fc40000201000 */
[----:B------:R-:W-:Y:S01]  /*0690*/  I2FP.F32.U32 R23, R23 ;  /* 0x0000001700177245 */ /* 0x000fe20000201000 */
[----:B------:R-:W-:-:S04]  /*06a0*/  UIADD3 UR5, UPT, UPT, UR5, 0x2, URZ ;  /* 0x0000000205057890 */ /* 0x000fc8000fffe0ff */
[----:B------:R-:W-:Y:S01]  /*06b0*/  UISETP.NE.AND UP0, UPT, UR5, URZ, UPT ;  /* 0x000000ff0500728c */ /* 0x000fe2000bf05270 */
[----:B------:R-:W-:Y:S02]  /*06c0*/  IADD3 R18, PT, PT, R18, 0x20, RZ ;  /* 0x0000002012127810 */ /* 0x000fe40007ffe0ff */
[----:B------:R-:W-:Y:S02]  /*06d0*/  IADD3 R19, PT, PT, R19, 0x20, RZ ;  /* 0x0000002013137810 */ /* 0x000fe40007ffe0ff */
[----:B------:R-:W-:Y:S02]  /*06e0*/  IADD3 R20, PT, PT, R20, 0x20, RZ ;  /* 0x0000002014147810 */ /* 0x000fe40007ffe0ff */
[C---:B------:R-:W-:Y:S02]  /*06f0*/  LEA R24, R5.reuse, R24, 0x5 ;  /* 0x0000001805187211 */ /* 0x040fe400078e28ff */
[----:B------:R-:W-:Y:S01]  /*0700*/  LEA R22, R5, R22, 0x5 ;  /* 0x0000001605167211 */ /* 0x000fe200078e28ff */
[----:B--2---:R-:W-:Y:S01]  /*0710*/  FMUL R25, R11, R28 ;  /* 0x0000001c0b197220 */ /* 0x004fe20000400000 */
[----:B---3--:R-:W-:-:S04]  /*0720*/  FMUL R29, R23, R26 ;  /* 0x0000001a171d7220 */ /* 0x008fc80000400000 */
[----:B------:R-:W-:Y:S04]  /*0730*/  STS [R16], R25 ;  /* 0x0000001910007388 */ /* 0x000fe80000000800 */
[----:B------:R-:W-:Y:S01]  /*0740*/  STS [R4], R29 ;  /* 0x0000001d04007388 */ /* 0x000fe20000000800 */
[----:B------:R-:W-:Y:S01]  /*0750*/  BAR.SYNC.DEFER_BLOCKING 0x0 ;  /* 0x0000000000007b1d */ /* 0x000fe20000010000 */
[----:B0-----:R-:W-:-:S05]  /*0760*/  FFMA R28, R9, R13, R8 ;  /* 0x0000000d091c7223 */ /* 0x001fca0000000008 */
[----:B------:R-:W-:Y:S04]  /*0770*/  LDS R23, [R17] ;  /* 0x0000000011177984 */ /* 0x000fe80000000800 */
[----:B------:R-:W0:Y:S04]  /*0780*/  LDS.128 R8, [R6] ;  /* 0x0000000006087984 */ /* 0x000e280000000c00 */
[----:B------:R-:W2:Y:S01]  /*0790*/  LDS R26, [R17+0x40] ;  /* 0x00004000111a7984 */ /* 0x000ea20000000800 */
[----:B------:R-:W-:-:S04]  /*07a0*/  FFMA R21, R21, R14, R28 ;  /* 0x0000000e15157223 */ /* 0x000fc8000000001c */
[----:B-1----:R-:W-:Y:S02]  /*07b0*/  FFMA R15, R12, R15, R21 ;  /* 0x0000000f0c0f7223 */ /* 0x002fe40000000015 */
[----:B------:R-:W1:Y:S02]  /*07c0*/  LDS R21, [R17+0x80] ;  /* 0x0000800011157984 */ /* 0x000e640000000800 */
[----:B0-----:R-:W-:Y:S02]  /*07d0*/  FFMA R15, R8, R23, R15 ;  /* 0x00000017080f7223 */ /* 0x001fe4000000000f */
[----:B------:R-:W0:Y:S02]  /*07e0*/  LDS R23, [R17+0xc0] ;  /* 0x0000c00011177984 */ /* 0x000e240000000800 */
[----:B--2---:R-:W-:Y:S02]  /*07f0*/  FFMA R26, R26, R9, R15 ;  /* 0x000000091a1a7223 */ /* 0x004fe4000000000f */
[----:B------:R-:W-:Y:S04]  /*0800*/  LDS R9, [R17+0x100] ;  /* 0x0001000011097984 */ /* 0x000fe80000000800 */
[----:B------:R-:W2:Y:S04]  /*0810*/  LDS.128 R12, [R6+0x10] ;  /* 0x00001000060c7984 */ /* 0x000ea80000000c00 */
[----:B------:R-:W3:Y:S01]  /*0820*/  LDS R8, [R17+0x140] ;  /* 0x0001400011087984 */ /* 0x000ee20000000800 */
[----:B-1----:R-:W-:-:S03]  /*0830*/  FFMA R10, R21, R10, R26 ;  /* 0x0000000a150a7223 */ /* 0x002fc6000000001a */
[----:B------:R-:W-:Y:S04]  /*0840*/  LDS R26, [R17+0x240] ;  /* 0x00024000111a7984 */ /* 0x000fe80000000800 */
[----:B------:R-:W-:Y:S01]  /*0850*/  LDS R21, [R17+0x280] ;  /* 0x0002800011157984 */ /* 0x000fe20000000800 */
[----:B0-----:R-:W-:-:S03]  /*0860*/  FFMA R11, R23, R11, R10 ;  /* 0x0000000b170b7223 */ /* 0x001fc6000000000a */
[----:B------:R-:W0:Y:S01]  /*0870*/  LDS R23, [R17+0x180] ;  /* 0x0001800011177984 */ /* 0x000e220000000800 */
[----:B--2---:R-:W-:-:S03]  /*0880*/  FFMA R9, R12, R9, R11 ;  /* 0x000000090c097223 */ /* 0x004fc6000000000b */
[----:B------:R-:W1:Y:S01]  /*0890*/  LDS R12, [R17+0x1c0] ;  /* 0x0001c000110c7984 */ /* 0x000e620000000800 */
[----:B---3--:R-:W-:-:S03]  /*08a0*/  FFMA R28, R8, R13, R9 ;  /* 0x0000000d081c7223 */ /* 0x008fc60000000009 */
[----:B------:R-:W-:Y:S04]  /*08b0*/  LDS R13, [R17+0x200] ;  /* 0x00020000110d7984 */ /* 0x000fe80000000800 */
[----:B------:R-:W2:Y:S01]  /*08c0*/  LDS.128 R8, [R6+0x20] ;  /* 0x0000200006087984 */ /* 0x000ea20000000c00 */
[----:B0-----:R-:W-:-:S04]  /*08d0*/  FFMA R23, R23, R14, R28 ;  /* 0x0000000e17177223 */ /* 0x001fc8000000001c */
[----:B-1----:R-:W-:Y:S02]  /*08e0*/  FFMA R15, R12, R15, R23 ;  /* 0x0000000f0c0f7223 */ /* 0x002fe40000000017 */
[----:B------:R-:W-:Y:S02]  /*08f0*/  LDS R23, [R17+0x3c0] ;  /* 0x0003c00011177984 */ /* 0x000fe40000000800 */
[----:B--2---:R-:W-:Y:S02]  /*0900*/  FFMA R13, R8, R13, R15 ;  /* 0x0000000d080d7223 */ /* 0x004fe4000000000f */
[----:B------:R-:W0:Y:S02]  /*0910*/  LDS R8, [R17+0x2c0] ;  /* 0x0002c00011087984 */ /* 0x000e240000000800 */
[----:B------:R-:W-:Y:S02]  /*0920*/  FFMA R28, R26, R9, R13 ;  /* 0x000000091a1c7223 */ /* 0x000fe4000000000d */
[----:B------:R-:W-:Y:S04]  /*0930*/  LDS R9, [R17+0x300] ;  /* 0x0003000011097984 */ /* 0x000fe80000000800 */
[----:B------:R-:W1:Y:S01]  /*0940*/  LDS.128 R12, [R6+0x30] ;  /* 0x00003000060c7984 */ /* 0x000e620000000c00 */
[----:B------:R-:W-:-:S03]  /*0950*/  FFMA R21, R21, R10, R28 ;  /* 0x0000000a15157223 */ /* 0x000fc6000000001c */
[----:B------:R-:W2:Y:S04]  /*0960*/  LDS R26, [R17+0x340] ;  /* 0x00034000111a7984 */ /* 0x000ea80000000800 */
[----:B------:R-:W3:Y:S01]  /*0970*/  LDS R10, [R17+0x380] ;  /* 0x00038000110a7984 */ /* 0x000ee20000000800 */
[----:B0-----:R-:W-:-:S04]  /*0980*/  FFMA R11, R8, R11, R21 ;  /* 0x0000000b080b7223 */ /* 0x001fc80000000015 */
[----:B-1----:R-:W-:-:S04]  /*0990*/  FFMA R9, R12, R9, R11 ;  /* 0x000000090c097223 */ /* 0x002fc8000000000b */
[----:B--2---:R-:W-:-:S04]  /*09a0*/  FFMA R9, R26, R13, R9 ;  /* 0x0000000d1a097223 */ /* 0x004fc80000000009 */
[----:B---3--:R-:W-:-:S04]  /*09b0*/  FFMA R10, R10, R14, R9 ;  /* 0x0000000e0a0a7223 */ /* 0x008fc80000000009 */
[----:B------:R-:W-:Y:S01]  /*09c0*/  FFMA R15, R23, R15, R10 ;  /* 0x0000000f170f7223 */ /* 0x000fe2000000000a */
[----:B------:R-:W-:Y:S06]  /*09d0*/  BAR.SYNC.DEFER_BLOCKING 0x0 ;  /* 0x0000000000007b1d */ /* 0x000fec0000010000 */
[----:B------:R-:W-:Y:S05]  /*09e0*/  BRA.U UP0, `(.L_x_2) ;  /* 0xfffffff9002c7547 */ /* 0x000fea000b83ffff */
[----:B------:R-:W-:-:S04]  /*09f0*/  UIADD3 UR4, UPT, UPT, UR10, 0xf, URZ ;  /* 0x0000000f0a047890 */ /* 0x000fc8000fffe0ff */
[----:B------:R-:W-:-:S12]  /*0a00*/  ULOP3.LUT UR4, UR4, 0x7fffffe0, URZ, 0xc0, !UPT ;  /* 0x7fffffe004047892 */ /* 0x000fd8000f8ec0ff */
.L_x_1:
[----:B------:R-:W-:-:S04]  /*0a10*/  UIADD3 UR5, UPT, UPT, UR10, 0xf, URZ ;  /* 0x0000000f0a057890 */ /* 0x000fc8000fffe0ff */
[----:B------:R-:W-:-:S09]  /*0a20*/  ULOP3.LUT UP0, URZ, UR5, 0x10, URZ, 0xc0, !UPT ;  /* 0x0000001005ff7892 */ /* 0x000fd2000f80c0ff */
[----:B------:R-:W-:Y:S05]  /*0a30*/  BRA.U !UP0, `(.L_x_0) ;  /* 0x0000000508107547 */ /* 0x000fea000b800000 */
[----:B------:R-:W0:Y:S01]  /*0a40*/  LDC.64 R4, c[0x0][0x390] ;  /* 0x0000e400ff047b82 */ /* 0x000e220000000a00 */
[----:B------:R-:W2:Y:S01]  /*0a50*/  LDCU.64 UR12, c[0x0][0x380] ;  /* 0x00007000ff0c77ac */ /* 0x000ea20008000a00 */
[----:B-1----:R-:W-:Y:S02]  /*0a60*/  IADD3 R10, PT, PT, R3, UR4, RZ ;  /* 0x00000004030a7c10 */ /* 0x002fe4000fffe0ff */
[----:B---3--:R-:W-:Y:S02]  /*0a70*/  LEA R17, R2, R3, 0x4 ;  /* 0x0000000302117211 */ /* 0x008fe400078e20ff */
[----:B------:R-:W-:Y:S01]  /*0a80*/  IADD3 R12, PT, PT, R0, UR4, RZ ;  /* 0x00000004000c7c10 */ /* 0x000fe2000fffe0ff */
[----:B------:R-:W-:Y:S01]  /*0a90*/  IMAD R11, R7, UR10, R10 ;  /* 0x0000000a070b7c24 */ /* 0x000fe2000f8e020a */
[----:B------:R-:W1:Y:S03]  /*0aa0*/  LDC.64 R8, c[0x0][0x398] ;  /* 0x0000e600ff087b82 */ /* 0x000e660000000a00 */
[----:B--2---:R-:W-:-:S02]  /*0ab0*/  IMAD R13, R12, UR13, R17 ;  /* 0x0000000d0c0d7c24 */ /* 0x004fc4000f8e0211 */
[----:B0-----:R-:W-:-:S05]  /*0ac0*/  IMAD.WIDE.U32 R4, R11, 0x4, R4 ;  /* 0x000000040b047825 */ /* 0x001fca00078e0004 */
[----:B------:R0:W2:Y:S01]  /*0ad0*/  LDG.E R11, desc[UR8][R4.64] ;  /* 0x00000008040b7981 */ /* 0x0000a2000c1e1900 */
[----:B-1----:R-:W-:-:S06]  /*0ae0*/  IMAD.WIDE.U32 R8, R13, 0x4, R8 ;  /* 0x000000040d087825 */ /* 0x002fcc00078e0008 */
[----:B------:R-:W3:Y:S01]  /*0af0*/  LDG.E R9, desc[UR8][R8.64] ;  /* 0x0000000808097981 */ /* 0x000ee2000c1e1900 */
[----:B------:R-:W-:Y:S01]  /*0b00*/  ISETP.GE.U32.AND P0, PT, R10, UR10, PT ;  /* 0x0000000a0a007c0c */ /* 0x000fe2000bf06070 */
[----:B------:R-:W-:Y:S01]  /*0b10*/  UMOV UR4, 0x400 ;  /* 0x0000040000047882 */ /* 0x000fe20000000000 */
[----:B------:R-:W-:Y:S01]  /*0b20*/  ISETP.GE.U32.AND P1, PT, R12, UR10, PT ;  /* 0x0000000a0c007c0c */ /* 0x000fe2000bf26070 */
[----:B------:R-:W-:Y:S01]  /*0b30*/  UIADD3 UR4, UPT, UPT, UR4, 0x400, URZ ;  /* 0x0000040004047890 */ /* 0x000fe2000fffe0ff */
[----:B------:R-:W-:Y:S02]  /*0b40*/  ISETP.LT.AND P0, PT, R7, UR12, !P0 ;  /* 0x0000000c07007c0c */ /* 0x000fe4000c701270 */
[----:B------:R-:W-:Y:S01]  /*0b50*/  ISETP.LT.AND P1, PT, R17, UR13, !P1 ;  /* 0x0000000d11007c0c */ /* 0x000fe2000cf21270 */
[----:B------:R-:W-:Y:S01]  /*0b60*/  ULEA UR4, UR7, UR4, 0x18 ;  /* 0x0000000407047291 */ /* 0x000fe2000f8ec0ff */
[----:B------:R-:W-:Y:S02]  /*0b70*/  SEL R10, RZ, 0x1, !P0 ;  /* 0x00000001ff0a7807 */ /* 0x000fe40004000000 */
[----:B------:R-:W-:-:S02]  /*0b80*/  SEL R12, RZ, 0x1, !P1 ;  /* 0x00000001ff0c7807 */ /* 0x000fc40004800000 */
[----:B------:R-:W-:Y:S02]  /*0b90*/  I2FP.F32.U32 R10, R10 ;  /* 0x0000000a000a7245 */ /* 0x000fe40000201000 */
[----:B------:R-:W-:Y:S02]  /*0ba0*/  I2FP.F32.U32 R12, R12 ;  /* 0x0000000c000c7245 */ /* 0x000fe40000201000 */
[C---:B0-----:R-:W-:Y:S02]  /*0bb0*/  LEA R5, R3.reuse, UR4, 0x2 ;  /* 0x0000000403057c11 */ /* 0x041fe4000f8e10ff */
[----:B------:R-:W-:Y:S02]  /*0bc0*/  LEA R21, R3, R6, 0x2 ;  /* 0x0000000603157211 */ /* 0x000fe400078e10ff */
[----:B------:R-:W-:Y:S01]  /*0bd0*/  LEA R23, R0, R5, 0x6 ;  /* 0x0000000500177211 */ /* 0x000fe200078e30ff */
[----:B--2---:R-:W-:-:S05]  /*0be0*/  FMUL R4, R10, R11 ;  /* 0x0000000b0a047220 */ /* 0x004fca0000400000 */
[----:B------:R-:W-:Y:S01]  /*0bf0*/  STS [R21], R4 ;  /* 0x0000000415007388 */ /* 0x000fe20000000800 */
[----:B---3--:R-:W-:-:S05]  /*0c00*/  FMUL R12, R12, R9 ;  /* 0x000000090c0c7220 */ /* 0x008fca0000400000 */
[----:B------:R-:W-:Y:S01]  /*0c10*/  STS [R23], R12 ;  /* 0x0000000c17007388 */ /* 0x000fe20000000800 */
[----:B------:R-:W-:Y:S06]  /*0c20*/  BAR.SYNC.DEFER_BLOCKING 0x0 ;  /* 0x0000000000007b1d */ /* 0x000fec0000010000 */
[----:B------:R-:W-:Y:S04]  /*0c30*/  LDS R13, [R5] ;  /* 0x00000000050d7984 */ /* 0x000fe80000000800 */
[----:B------:R-:W0:Y:S04]  /*0c40*/  LDS.128 R8, [R6] ;  /* 0x0000000006087984 */ /* 0x000e280000000c00 */
[----:B------:R-:W1:Y:S04]  /*0c50*/  LDS R25, [R5+0x40] ;  /* 0x0000400005197984 */ /* 0x000e680000000800 */
[----:B------:R-:W2:Y:S04]  /*0c60*/  LDS R27, [R5+0x80] ;  /* 0x00008000051b7984 */ /* 0x000ea80000000800 */
[----:B------:R-:W3:Y:S04]  /*0c70*/  LDS R24, [R5+0xc0] ;  /* 0x0000c00005187984 */ /* 0x000ee80000000800 */
[----:B------:R-:W-:Y:S04]  /*0c80*/  LDS R3, [R5+0x100] ;  /* 0x0001000005037984 */ /* 0x000fe80000000800 */
[----:B------:R-:W4:Y:S04]  /*0c90*/  LDS.128 R16, [R6+0x10] ;  /* 0x0000100006107984 */ /* 0x000f280000000c00 */
[----:B------:R-:W5:Y:S04]  /*0ca0*/  LDS R0, [R5+0x140] ;  /* 0x0001400005007984 */ /* 0x000f680000000800 */
[----:B------:R-:W5:Y:S04]  /*0cb0*/  LDS R21, [R5+0x180] ;  /* 0x0001800005157984 */ /* 0x000f680000000800 */
[----:B------:R-:W5:Y:S04]  /*0cc0*/  LDS R4, [R5+0x1c0] ;  /* 0x0001c00005047984 */ /* 0x000f680000000800 */
[----:B------:R-:W-:Y:S01]  /*0cd0*/  LDS R23, [R5+0x200] ;  /* 0x0002000005177984 */ /* 0x000fe20000000800 */
[----:B0-----:R-:W-:-:S03]  /*0ce0*/  FFMA R8, R8, R13, R15 ;  /* 0x0000000d08087223 */ /* 0x001fc6000000000f */
[----:B------:R-:W-:Y:S04]  /*0cf0*/  LDS R20, [R5+0x240] ;  /* 0x0002400005147984 */ /* 0x000fe80000000800 */
[----:B------:R-:W0:Y:S01]  /*0d00*/  LDS.128 R12, [R6+0x20] ;  /* 0x00002000060c7984 */ /* 0x000e220000000c00 */
[----:B-1----:R-:W-:-:S03]  /*0d10*/  FFMA R8, R25, R9, R8 ;  /* 0x0000000919087223 */ /* 0x002fc60000000008 */
[----:B------:R-:W1:Y:S01]  /*0d20*/  LDS R25, [R5+0x280] ;  /* 0x0002800005197984 */ /* 0x000e620000000800 */
[----:B--2---:R-:W-:-:S03]  /*0d30*/  FFMA R27, R27, R10, R8 ;  /* 0x0000000a1b1b7223 */ /* 0x004fc60000000008 */
[----:B------:R-:W2:Y:S01]  /*0d40*/  LDS R22, [R5+0x2c0] ;  /* 0x0002c00005167984 */ /* 0x000ea20000000800 */
[----:B---3--:R-:W-:-:S03]  /*0d50*/  FFMA R29, R24, R11, R27 ;  /* 0x0000000b181d7223 */ /* 0x008fc6000000001b */
[----:B------:R-:W-:Y:S04]  /*0d60*/  LDS R27, [R5+0x300] ;  /* 0x00030000051b7984 */ /* 0x000fe80000000800 */
[----:B------:R-:W3:Y:S01]  /*0d70*/  LDS.128 R8, [R6+0x30] ;  /* 0x0000300006087984 */ /* 0x000ee20000000c00 */
[----:B----4-:R-:W-:-:S03]  /*0d80*/  FFMA R29, R16, R3, R29 ;  /* 0x00000003101d7223 */ /* 0x010fc6000000001d */
[----:B------:R-:W4:Y:S01]  /*0d90*/  LDS R24, [R5+0x340] ;  /* 0x0003400005187984 */ /* 0x000f220000000800 */
[----:B-----5:R-:W-:-:S03]  /*0da0*/  FFMA R16, R0, R17, R29 ;  /* 0x0000001100107223 */ /* 0x020fc6000000001d */
[----:B------:R-:W5:Y:S04]  /*0db0*/  LDS R3, [R5+0x380] ;  /* 0x0003800005037984 */ /* 0x000f680000000800 */
[----:B------:R-:W5:Y:S01]  /*0dc0*/  LDS R0, [R5+0x3c0] ;  /* 0x0003c00005007984 */ /* 0x000f620000000800 */
[----:B------:R-:W-:-:S04]  /*0dd0*/  FFMA R21, R21, R18, R16 ;  /* 0x0000001215157223 */ /* 0x000fc80000000010 */
[----:B------:R-:W-:-:S04]  /*0de0*/  FFMA R19, R4, R19, R21 ;  /* 0x0000001304137223 */ /* 0x000fc80000000015 */
[----:B0-----:R-:W-:-:S04]  /*0df0*/  FFMA R19, R12, R23, R19 ;  /* 0x000000170c137223 */ /* 0x001fc80000000013 */
[----:B------:R-:W-:-:S04]  /*0e00*/  FFMA R20, R20, R13, R19 ;  /* 0x0000000d14147223 */ /* 0x000fc80000000013 */
[----:B-1----:R-:W-:-:S04]  /*0e10*/  FFMA R25, R25, R14, R20 ;  /* 0x0000000e19197223 */ /* 0x002fc80000000014 */
[----:B--2---:R-:W-:-:S04]  /*0e20*/  FFMA R15, R22, R15, R25 ;  /* 0x0000000f160f7223 */ /* 0x004fc80000000019 */
[----:B---3--:R-:W-:-:S04]  /*0e30*/  FFMA R15, R8, R27, R15 ;  /* 0x0000001b080f7223 */ /* 0x008fc8000000000f */
[----:B----4-:R-:W-:-:S04]  /*0e40*/  FFMA R24, R24, R9, R15 ;  /* 0x0000000918187223 */ /* 0x010fc8000000000f */
[----:B-----5:R-:W-:-:S04]  /*0e50*/  FFMA R3, R3, R10, R24 ;  /* 0x0000000a03037223 */ /* 0x020fc80000000018 */
[----:B------:R-:W-:Y:S01]  /*0e60*/  FFMA R15, R0, R11, R3 ;  /* 0x0000000b000f7223 */ /* 0x000fe20000000003 */
[----:B------:R-:W-:Y:S06]  /*0e70*/  BAR.SYNC.DEFER_BLOCKING 0x0 ;  /* 0x0000000000007b1d */ /* 0x000fec0000010000 */
.L_x_0:
[----:B-1----:R-:W3:Y:S01]  /*0e80*/  S2R R3, SR_TID.X ;  /* 0x0000000000037919 */ /* 0x002ee20000002100 */
[----:B------:R-:W0:Y:S01]  /*0e90*/  LDCU.64 UR4, c[0x0][0x380] ;  /* 0x00007000ff0477ac */ /* 0x000e220008000a00 */
[----:B---3--:R-:W-:-:S04]  /*0ea0*/  LEA R0, R2, R3, 0x4 ;  /* 0x0000000302007211 */ /* 0x008fc800078e20ff */
[----:B0-----:R-:W-:-:S04]  /*0eb0*/  ISETP.GE.AND P0, PT, R0, UR5, PT ;  /* 0x0000000500007c0c */ /* 0x001fc8000bf06270 */
[----:B------:R-:W-:-:S13]  /*0ec0*/  ISETP.GE.OR P0, PT, R7, UR4, P0 ;  /* 0x0000000407007c0c */ /* 0x000fda0008706670 */
[----:B------:R-:W-:Y:S05]  /*0ed0*/  @P0 EXIT ;  /* 0x000000000000094d */ /* 0x000fea0003800000 */
[----:B------:R-:W0:Y:S01]  /*0ee0*/  LDC.64 R2, c[0x0][0x3a0] ;  /* 0x0000e800ff027b82 */ /* 0x000e220000000a00 */
[----:B------:R-:W-:-:S04]  /*0ef0*/  IMAD R7, R7, UR5, R0 ;  /* 0x0000000507077c24 */ /* 0x000fc8000f8e0200 */
[----:B0-----:R-:W-:-:S05]  /*0f00*/  IMAD.WIDE R2, R7, 0x4, R2 ;  /* 0x0000000407027825 */ /* 0x001fca00078e0202 */
[----:B------:R-:W-:Y:S01]  /*0f10*/  STG.E desc[UR8][R2.64], R15 ;  /* 0x0000000f02007986 */ /* 0x000fe2000c101908 */
[----:B------:R-:W-:Y:S05]  /*0f20*/  EXIT ;  /* 0x000000000000794d */ /* 0x000fea0003800000 */
.L_x_3:
[----:B------:R-:W-:-:S00]  /*0f30*/  BRA `(.L_x_3) ;  /* 0xfffffffc00fc7947 */ /* 0x000fc0000383ffff */
[----:B------:R-:W-:-:S00]  /*0f40*/  NOP ;  /* 0x0000000000007918 */ /* 0x000fc00000000000 */
        /* <DEDUP_REMOVED lines=11> */
.L_x_4:


//--------------------- .nv.shared._Z7mysgemmiiiPKfS0_Pf --------------------------
	.section	.nv.shared._Z7mysgemmiiiPKfS0_Pf,"aw",@nobits
	.sectionflags	@""
	.align	4
.nv.shared._Z7mysgemmiiiPKfS0_Pf:
	.zero		3072


//--------------------- .nv.shared.reserved.0     --------------------------
	.section	.nv.shared.reserved.0,"aw",@nobits
	.weak		__nv_reservedSMEM_offset_0_alias
	.size		__nv_reservedSMEM_offset_0_alias, 0, 64
	.other		__nv_reservedSMEM_offset_0_alias,@"STO_CUDA_RESERVED_SHARED STV_DEFAULT"
__nv_reservedSMEM_offset_0_alias:
	.zero		0
	.zero		64


//--------------------- .nv.constant0._Z7mysgemmiiiPKfS0_Pf --------------------------
	.section	.nv.constant0._Z7mysgemmiiiPKfS0_Pf,"a",@progbits
	.sectionflags	@""
	.align	4
.nv.constant0._Z7mysgemmiiiPKfS0_Pf:
	.zero		936


//--------------------- SYMBOLS --------------------------

	.type		.nv.reservedSmem.offset0,@object
	.size		.nv.reservedSmem.offset0,0x4
	.type		.nv.reservedSmem.cap,@object
	.size		.nv.reservedSmem.cap,0x4
